//
// Generated by NVIDIA NVVM Compiler
//
// Compiler Build ID: CL-36424714
// Cuda compilation tools, release 13.0, V13.0.88
// Based on NVVM 20.0.0
//

.version 9.0
.target sm_100
.address_size 64

	// .globl	_Z6vecAddPdS_S_i

.visible .entry _Z6vecAddPdS_S_i(
	.param .u64 .ptr .align 1 _Z6vecAddPdS_S_i_param_0,
	.param .u64 .ptr .align 1 _Z6vecAddPdS_S_i_param_1,
	.param .u64 .ptr .align 1 _Z6vecAddPdS_S_i_param_2,
	.param .u32 _Z6vecAddPdS_S_i_param_3
)
{
	.reg .pred 	%p<10>;
	.reg .b32 	%r<23>;
	.reg .b64 	%rd<40>;
	.reg .b64 	%fd<88>;

	ld.param.u64 	%rd22, [_Z6vecAddPdS_S_i_param_0];
	ld.param.u64 	%rd23, [_Z6vecAddPdS_S_i_param_1];
	ld.param.u64 	%rd24, [_Z6vecAddPdS_S_i_param_2];
	ld.param.u32 	%r16, [_Z6vecAddPdS_S_i_param_3];
	cvta.to.global.u64 	%rd1, %rd24;
	cvta.to.global.u64 	%rd2, %rd23;
	cvta.to.global.u64 	%rd3, %rd22;
	setp.lt.s32 	%p1, %r16, 1;
	@%p1 bra 	$L__BB0_13;
	and.b32  	%r1, %r16, 15;
	setp.lt.u32 	%p2, %r16, 16;
	mov.b32 	%r20, 0;
	@%p2 bra 	$L__BB0_4;
	and.b32  	%r20, %r16, 2147483632;
	neg.s32 	%r18, %r20;
	add.s64 	%rd36, %rd3, 64;
	add.s64 	%rd35, %rd2, 64;
	add.s64 	%rd34, %rd1, 64;
$L__BB0_3:
	.pragma "nounroll";
	ld.global.f64 	%fd1, [%rd36+-64];
	ld.global.f64 	%fd2, [%rd35+-64];
	add.f64 	%fd3, %fd1, %fd2;
	st.global.f64 	[%rd34+-64], %fd3;
	ld.global.f64 	%fd4, [%rd36+-56];
	ld.global.f64 	%fd5, [%rd35+-56];
	add.f64 	%fd6, %fd4, %fd5;
	st.global.f64 	[%rd34+-56], %fd6;
	ld.global.f64 	%fd7, [%rd36+-48];
	ld.global.f64 	%fd8, [%rd35+-48];
	add.f64 	%fd9, %fd7, %fd8;
	st.global.f64 	[%rd34+-48], %fd9;
	ld.global.f64 	%fd10, [%rd36+-40];
	ld.global.f64 	%fd11, [%rd35+-40];
	add.f64 	%fd12, %fd10, %fd11;
	st.global.f64 	[%rd34+-40], %fd12;
	ld.global.f64 	%fd13, [%rd36+-32];
	ld.global.f64 	%fd14, [%rd35+-32];
	add.f64 	%fd15, %fd13, %fd14;
	st.global.f64 	[%rd34+-32], %fd15;
	ld.global.f64 	%fd16, [%rd36+-24];
	ld.global.f64 	%fd17, [%rd35+-24];
	add.f64 	%fd18, %fd16, %fd17;
	st.global.f64 	[%rd34+-24], %fd18;
	ld.global.f64 	%fd19, [%rd36+-16];
	ld.global.f64 	%fd20, [%rd35+-16];
	add.f64 	%fd21, %fd19, %fd20;
	st.global.f64 	[%rd34+-16], %fd21;
	ld.global.f64 	%fd22, [%rd36+-8];
	ld.global.f64 	%fd23, [%rd35+-8];
	add.f64 	%fd24, %fd22, %fd23;
	st.global.f64 	[%rd34+-8], %fd24;
	ld.global.f64 	%fd25, [%rd36];
	ld.global.f64 	%fd26, [%rd35];
	add.f64 	%fd27, %fd25, %fd26;
	st.global.f64 	[%rd34], %fd27;
	ld.global.f64 	%fd28, [%rd36+8];
	ld.global.f64 	%fd29, [%rd35+8];
	add.f64 	%fd30, %fd28, %fd29;
	st.global.f64 	[%rd34+8], %fd30;
	ld.global.f64 	%fd31, [%rd36+16];
	ld.global.f64 	%fd32, [%rd35+16];
	add.f64 	%fd33, %fd31, %fd32;
	st.global.f64 	[%rd34+16], %fd33;
	ld.global.f64 	%fd34, [%rd36+24];
	ld.global.f64 	%fd35, [%rd35+24];
	add.f64 	%fd36, %fd34, %fd35;
	st.global.f64 	[%rd34+24], %fd36;
	ld.global.f64 	%fd37, [%rd36+32];
	ld.global.f64 	%fd38, [%rd35+32];
	add.f64 	%fd39, %fd37, %fd38;
	st.global.f64 	[%rd34+32], %fd39;
	ld.global.f64 	%fd40, [%rd36+40];
	ld.global.f64 	%fd41, [%rd35+40];
	add.f64 	%fd42, %fd40, %fd41;
	st.global.f64 	[%rd34+40], %fd42;
	ld.global.f64 	%fd43, [%rd36+48];
	ld.global.f64 	%fd44, [%rd35+48];
	add.f64 	%fd45, %fd43, %fd44;
	st.global.f64 	[%rd34+48], %fd45;
	ld.global.f64 	%fd46, [%rd36+56];
	ld.global.f64 	%fd47, [%rd35+56];
	add.f64 	%fd48, %fd46, %fd47;
	st.global.f64 	[%rd34+56], %fd48;
	add.s32 	%r18, %r18, 16;
	add.s64 	%rd36, %rd36, 128;
	add.s64 	%rd35, %rd35, 128;
	add.s64 	%rd34, %rd34, 128;
	setp.ne.s32 	%p3, %r18, 0;
	@%p3 bra 	$L__BB0_3;
$L__BB0_4:
	setp.eq.s32 	%p4, %r1, 0;
	@%p4 bra 	$L__BB0_13;
	and.b32  	%r7, %r16, 7;
	setp.lt.u32 	%p5, %r1, 8;
	@%p5 bra 	$L__BB0_7;
	mul.wide.u32 	%rd25, %r20, 8;
	add.s64 	%rd26, %rd3, %rd25;
	ld.global.f64 	%fd49, [%rd26];
	add.s64 	%rd27, %rd2, %rd25;
	ld.global.f64 	%fd50, [%rd27];
	add.f64 	%fd51, %fd49, %fd50;
	add.s64 	%rd28, %rd1, %rd25;
	st.global.f64 	[%rd28], %fd51;
	ld.global.f64 	%fd52, [%rd26+8];
	ld.global.f64 	%fd53, [%rd27+8];
	add.f64 	%fd54, %fd52, %fd53;
	st.global.f64 	[%rd28+8], %fd54;
	ld.global.f64 	%fd55, [%rd26+16];
	ld.global.f64 	%fd56, [%rd27+16];
	add.f64 	%fd57, %fd55, %fd56;
	st.global.f64 	[%rd28+16], %fd57;
	ld.global.f64 	%fd58, [%rd26+24];
	ld.global.f64 	%fd59, [%rd27+24];
	add.f64 	%fd60, %fd58, %fd59;
	st.global.f64 	[%rd28+24], %fd60;
	ld.global.f64 	%fd61, [%rd26+32];
	ld.global.f64 	%fd62, [%rd27+32];
	add.f64 	%fd63, %fd61, %fd62;
	st.global.f64 	[%rd28+32], %fd63;
	ld.global.f64 	%fd64, [%rd26+40];
	ld.global.f64 	%fd65, [%rd27+40];
	add.f64 	%fd66, %fd64, %fd65;
	st.global.f64 	[%rd28+40], %fd66;
	ld.global.f64 	%fd67, [%rd26+48];
	ld.global.f64 	%fd68, [%rd27+48];
	add.f64 	%fd69, %fd67, %fd68;
	st.global.f64 	[%rd28+48], %fd69;
	ld.global.f64 	%fd70, [%rd26+56];
	ld.global.f64 	%fd71, [%rd27+56];
	add.f64 	%fd72, %fd70, %fd71;
	st.global.f64 	[%rd28+56], %fd72;
	add.s32 	%r20, %r20, 8;
$L__BB0_7:
	setp.eq.s32 	%p6, %r7, 0;
	@%p6 bra 	$L__BB0_13;
	and.b32  	%r10, %r16, 3;
	setp.lt.u32 	%p7, %r7, 4;
	@%p7 bra 	$L__BB0_10;
	mul.wide.u32 	%rd29, %r20, 8;
	add.s64 	%rd30, %rd3, %rd29;
	ld.global.f64 	%fd73, [%rd30];
	add.s64 	%rd31, %rd2, %rd29;
	ld.global.f64 	%fd74, [%rd31];
	add.f64 	%fd75, %fd73, %fd74;
	add.s64 	%rd32, %rd1, %rd29;
	st.global.f64 	[%rd32], %fd75;
	ld.global.f64 	%fd76, [%rd30+8];
	ld.global.f64 	%fd77, [%rd31+8];
	add.f64 	%fd78, %fd76, %fd77;
	st.global.f64 	[%rd32+8], %fd78;
	ld.global.f64 	%fd79, [%rd30+16];
	ld.global.f64 	%fd80, [%rd31+16];
	add.f64 	%fd81, %fd79, %fd80;
	st.global.f64 	[%rd32+16], %fd81;
	ld.global.f64 	%fd82, [%rd30+24];
	ld.global.f64 	%fd83, [%rd31+24];
	add.f64 	%fd84, %fd82, %fd83;
	st.global.f64 	[%rd32+24], %fd84;
	add.s32 	%r20, %r20, 4;
$L__BB0_10:
	setp.eq.s32 	%p8, %r10, 0;
	@%p8 bra 	$L__BB0_13;
	mul.wide.u32 	%rd33, %r20, 8;
	add.s64 	%rd39, %rd1, %rd33;
	add.s64 	%rd38, %rd2, %rd33;
	add.s64 	%rd37, %rd3, %rd33;
	neg.s32 	%r22, %r10;
$L__BB0_12:
	.pragma "nounroll";
	ld.global.f64 	%fd85, [%rd37];
	ld.global.f64 	%fd86, [%rd38];
	add.f64 	%fd87, %fd85, %fd86;
	st.global.f64 	[%rd39], %fd87;
	add.s64 	%rd39, %rd39, 8;
	add.s64 	%rd38, %rd38, 8;
	add.s64 	%rd37, %rd37, 8;
	add.s32 	%r22, %r22, 1;
	setp.ne.s32 	%p9, %r22, 0;
	@%p9 bra 	$L__BB0_12;
$L__BB0_13:
	ret;

}


// ===== COMPILED SASS (sm_100) =====

	.target	sm_100

	.elftype	@"ET_EXEC"


//--------------------- .note.nv.tkinfo           --------------------------
	.section	.note.nv.tkinfo,"",@"SHT_NOTE"
	.sectionflags	@"SHF_NOTE_NV_TKINFO"
	.tkinfo
        /*0018*/ 	.word	0x00000002
        /*0030*/ 	.string	""
        /*0030*/ 	.string	"ptxas"
        /*0030*/ 	.string	"Cuda compilation tools, release 13.0, V13.0.88"
        /*0030*/ 	.string	"Build cuda_13.0.r13.0/compiler.36424714_0"
        /*0030*/ 	.string	"-arch sm_100 -m 64 "



//--------------------- .note.nv.cuinfo           --------------------------
	.section	.note.nv.cuinfo,"",@"SHT_NOTE"
	.sectionflags	@"SHF_NOTE_NV_CUINFO"
        /*0018*/ 	.short	0x0002
        /*001a*/ 	.short	0x0064
        /*001c*/ 	.short	0x0082
	.zero		2


//--------------------- .nv.info                  --------------------------
	.section	.nv.info,"",@"SHT_CUDA_INFO"
	.align	4


	//----- nvinfo : EIATTR_REGCOUNT
	.align		4
        /*0000*/ 	.byte	0x04, 0x2f
        /*0002*/ 	.short	(.L_1 - .L_0)
	.align		4
.L_0:
        /*0004*/ 	.word	index@(_Z6vecAddPdS_S_i)
        /*0008*/ 	.word	0x00000018


	//----- nvinfo : EIATTR_FRAME_SIZE
	.align		4
.L_1:
        /*000c*/ 	.byte	0x04, 0x11
        /*000e*/ 	.short	(.L_3 - .L_2)
	.align		4
.L_2:
        /*0010*/ 	.word	index@(_Z6vecAddPdS_S_i)
        /*0014*/ 	.word	0x00000000


	//----- nvinfo : EIATTR_MIN_STACK_SIZE
	.align		4
.L_3:
        /*0018*/ 	.byte	0x04, 0x12
        /*001a*/ 	.short	(.L_5 - .L_4)
	.align		4
.L_4:
        /*001c*/ 	.word	index@(_Z6vecAddPdS_S_i)
        /*0020*/ 	.word	0x00000000
.L_5:


//--------------------- .nv.compat                --------------------------
	.section	.nv.compat,"",@"SHT_CUDA_COMPAT_INFO"
	.align	4
        /*0000*/ 	.byte	0x02, 0x09, 0x00, 0x00, 0x02, 0x02, 0x01, 0x00, 0x02, 0x05, 0x05, 0x00, 0x03, 0x07, 0x01, 0x01
        /*0010*/ 	.byte	0x02, 0x03, 0x00, 0x00, 0x02, 0x06, 0x01, 0x00, 0x04, 0x0b, 0x08, 0x00, 0x01, 0x00, 0x00, 0x00
        /*0020*/ 	.byte	0x00, 0x00, 0x00, 0x00


//--------------------- .nv.info._Z6vecAddPdS_S_i --------------------------
	.section	.nv.info._Z6vecAddPdS_S_i,"",@"SHT_CUDA_INFO"
	.sectionflags	@""
	.align	4


	//----- nvinfo : EIATTR_CUDA_API_VERSION
	.align		4
        /*0000*/ 	.byte	0x04, 0x37
        /*0002*/ 	.short	(.L_7 - .L_6)
.L_6:
        /*0004*/ 	.word	0x00000082


	//----- nvinfo : EIATTR_KPARAM_INFO
	.align		4
.L_7:
        /*0008*/ 	.byte	0x04, 0x17
        /*000a*/ 	.short	(.L_9 - .L_8)
.L_8:
        /*000c*/ 	.word	0x00000000
        /*0010*/ 	.short	0x0003
        /*0012*/ 	.short	0x0018
        /*0014*/ 	.byte	0x00, 0xf0, 0x11, 0x00


	//----- nvinfo : EIATTR_KPARAM_INFO
	.align		4
.L_9:
        /*0018*/ 	.byte	0x04, 0x17
        /*001a*/ 	.short	(.L_11 - .L_10)
.L_10:
        /*001c*/ 	.word	0x00000000
        /*0020*/ 	.short	0x0002
        /*0022*/ 	.short	0x0010
        /*0024*/ 	.byte	0x00, 0xf5, 0x21, 0x00


	//----- nvinfo : EIATTR_KPARAM_INFO
	.align		4
.L_11:
        /*0028*/ 	.byte	0x04, 0x17
        /*002a*/ 	.short	(.L_13 - .L_12)
.L_12:
        /*002c*/ 	.word	0x00000000
        /*0030*/ 	.short	0x0001
        /*0032*/ 	.short	0x0008
        /*0034*/ 	.byte	0x00, 0xf5, 0x21, 0x00


	//----- nvinfo : EIATTR_KPARAM_INFO
	.align		4
.L_13:
        /*0038*/ 	.byte	0x04, 0x17
        /*003a*/ 	.short	(.L_15 - .L_14)
.L_14:
        /*003c*/ 	.word	0x00000000
        /*0040*/ 	.short	0x0000
        /*0042*/ 	.short	0x0000
        /*0044*/ 	.byte	0x00, 0xf5, 0x21, 0x00


	//----- nvinfo : EIATTR_SPARSE_MMA_MASK
	.align		4
.L_15:
        /*0048*/ 	.byte	0x03, 0x50
        /*004a*/ 	.short	0x0000


	//----- nvinfo : EIATTR_MAXREG_COUNT
	.align		4
        /*004c*/ 	.byte	0x03, 0x1b
        /*004e*/ 	.short	0x00ff


	//----- nvinfo : EIATTR_MERCURY_ISA_VERSION
	.align		4
        /*0050*/ 	.byte	0x03, 0x5f
        /*0052*/ 	.short	0x0101


	//----- nvinfo : EIATTR_VRC_CTA_INIT_COUNT
	.align		4
        /*0054*/ 	.byte	0x02, 0x4a
	.zero		1
	.zero		1


	//----- nvinfo : EIATTR_EXIT_INSTR_OFFSETS
	.align		4
        /*0058*/ 	.byte	0x04, 0x1c
        /*005a*/ 	.short	(.L_17 - .L_16)


	//   ....[0]....
.L_16:
        /*005c*/ 	.word	0x00000030


	//   ....[1]....
        /*0060*/ 	.word	0x00000690


	//   ....[2]....
        /*0064*/ 	.word	0x00000950


	//   ....[3]....
        /*0068*/ 	.word	0x00000b10


	//   ....[4]....
        /*006c*/ 	.word	0x00000d00


	//----- nvinfo : EIATTR_CBANK_PARAM_SIZE
	.align		4
.L_17:
        /*0070*/ 	.byte	0x03, 0x19
        /*0072*/ 	.short	0x001c


	//----- nvinfo : EIATTR_PARAM_CBANK
	.align		4
        /*0074*/ 	.byte	0x04, 0x0a
        /*0076*/ 	.short	(.L_19 - .L_18)
	.align		4
.L_18:
        /*0078*/ 	.word	index@(.nv.constant0._Z6vecAddPdS_S_i)
        /*007c*/ 	.short	0x0380
        /*007e*/ 	.short	0x001c


	//----- nvinfo : EIATTR_SW_WAR
	.align		4
.L_19:
        /*0080*/ 	.byte	0x04, 0x36
        /*0082*/ 	.short	(.L_21 - .L_20)
.L_20:
        /*0084*/ 	.word	0x00000008
.L_21:


//--------------------- .nv.callgraph             --------------------------
	.section	.nv.callgraph,"",@"SHT_CUDA_CALLGRAPH"
	.align	4
	.sectionentsize	8
	.align		4
        /*0000*/ 	.word	0x00000000
	.align		4
        /*0004*/ 	.word	0xffffffff
	.align		4
        /*0008*/ 	.word	0x00000000
	.align		4
        /*000c*/ 	.word	0xfffffffe
	.align		4
        /*0010*/ 	.word	0x00000000
	.align		4
        /*0014*/ 	.word	0xfffffffd
	.align		4
        /*0018*/ 	.word	0x00000000
	.align		4
        /*001c*/ 	.word	0xfffffffc


//--------------------- .text._Z6vecAddPdS_S_i    --------------------------
	.section	.text._Z6vecAddPdS_S_i,"ax",@progbits
	.align	128
        .global         _Z6vecAddPdS_S_i
        .type           _Z6vecAddPdS_S_i,@function
        .size           _Z6vecAddPdS_S_i,(.L_x_6 - _Z6vecAddPdS_S_i)
        .other          _Z6vecAddPdS_S_i,@"STO_CUDA_ENTRY STV_DEFAULT"
_Z6vecAddPdS_S_i:
.text._Z6vecAddPdS_S_i:
[----:B------:R-:W-:Y:S08]  /*0000*/  LDC R1, c[0x0][0x37c] ;  /* 0x0000df00ff017b82 */ /* 0x000ff00000000800 */
[----:B------:R-:W0:Y:S02]  /*0010*/  LDC R2, c[0x0][0x398] ;  /* 0x0000e600ff027b82 */ /* 0x000e240000000800 */
[----:B0-----:R-:W-:-:S13]  /*0020*/  ISETP.GE.AND P0, PT, R2, 0x1, PT ;  /* 0x000000010200780c */ /* 0x001fda0003f06270 */
[----:B------:R-:W-:Y:S05]  /*0030*/  @!P0 EXIT ;  /* 0x000000000000894d */ /* 0x000fea0003800000 */
[C---:B------:R-:W-:Y:S01]  /*0040*/  ISETP.GE.U32.AND P1, PT, R2.reuse, 0x10, PT ;  /* 0x000000100200780c */ /* 0x040fe20003f26070 */
[----:B------:R-:W0:Y:S01]  /*0050*/  LDCU.64 UR12, c[0x0][0x358] ;  /* 0x00006b00ff0c77ac */ /* 0x000e220008000a00 */
[----:B------:R-:W-:Y:S01]  /*0060*/  LOP3.LUT R18, R2, 0xf, RZ, 0xc0, !PT ;  /* 0x0000000f02127812 */ /* 0x000fe200078ec0ff */
[----:B------:R-:W-:-:S03]  /*0070*/  IMAD.MOV.U32 R0, RZ, RZ, RZ ;  /* 0x000000ffff007224 */ /* 0x000fc600078e00ff */
[----:B------:R-:W-:-:S07]  /*0080*/  ISETP.NE.AND P0, PT, R18, RZ, PT ;  /* 0x000000ff1200720c */ /* 0x000fce0003f05270 */
[----:B------:R-:W-:Y:S06]  /*0090*/  @!P1 BRA `(.L_x_0) ;  /* 0x00000004007c9947 */ /* 0x000fec0003800000 */
[----:B------:R-:W1:Y:S01]  /*00a0*/  LDCU.128 UR4, c[0x0][0x380] ;  /* 0x00007000ff0477ac */ /* 0x000e620008000c00 */
[----:B------:R-:W-:Y:S01]  /*00b0*/  LOP3.LUT R0, R2, 0x7ffffff0, RZ, 0xc0, !PT ;  /* 0x7ffffff002007812 */ /* 0x000fe200078ec0ff */
[----:B------:R-:W2:Y:S04]  /*00c0*/  LDCU.64 UR10, c[0x0][0x390] ;  /* 0x00007200ff0a77ac */ /* 0x000ea80008000a00 */
[----:B------:R-:W-:Y:S01]  /*00d0*/  IMAD.MOV R3, RZ, RZ, -R0 ;  /* 0x000000ffff037224 */ /* 0x000fe200078e0a00 */
[----:B-1----:R-:W-:Y:S02]  /*00e0*/  UIADD3 UR8, UP0, UPT, UR4, 0x40, URZ ;  /* 0x0000004004087890 */ /* 0x002fe4000ff1e0ff */
[----:B------:R-:W-:Y:S02]  /*00f0*/  UIADD3 UR6, UP1, UPT, UR6, 0x40, URZ ;  /* 0x0000004006067890 */ /* 0x000fe4000ff3e0ff */
[----:B--2---:R-:W-:-:S02]  /*0100*/  UIADD3 UR4, UP2, UPT, UR10, 0x40, URZ ;  /* 0x000000400a047890 */ /* 0x004fc4000ff5e0ff */
[----:B------:R-:W-:Y:S01]  /*0110*/  UIADD3.X UR9, UPT, UPT, URZ, UR5, URZ, UP0, !UPT ;  /* 0x00000005ff097290 */ /* 0x000fe200087fe4ff */
[----:B------:R-:W-:Y:S01]  /*0120*/  MOV R19, UR8 ;  /* 0x0000000800137c02 */ /* 0x000fe20008000f00 */
[----:B------:R-:W-:Y:S01]  /*0130*/  UIADD3.X UR7, UPT, UPT, URZ, UR7, URZ, UP1, !UPT ;  /* 0x00000007ff077290 */ /* 0x000fe20008ffe4ff */
[----:B------:R-:W-:Y:S01]  /*0140*/  IMAD.U32 R10, RZ, RZ, UR6 ;  /* 0x00000006ff0a7e24 */ /* 0x000fe2000f8e00ff */
[----:B------:R-:W-:Y:S01]  /*0150*/  UIADD3.X UR5, UPT, UPT, URZ, UR11, URZ, UP2, !UPT ;  /* 0x0000000bff057290 */ /* 0x000fe200097fe4ff */
[----:B------:R-:W-:Y:S01]  /*0160*/  IMAD.U32 R12, RZ, RZ, UR4 ;  /* 0x00000004ff0c7e24 */ /* 0x000fe2000f8e00ff */
[----:B------:R-:W-:Y:S02]  /*0170*/  MOV R20, UR9 ;  /* 0x0000000900147c02 */ /* 0x000fe40008000f00 */
[----:B------:R-:W-:Y:S02]  /*0180*/  IMAD.U32 R11, RZ, RZ, UR7 ;  /* 0x00000007ff0b7e24 */ /* 0x000fe4000f8e00ff */
[----:B------:R-:W-:-:S07]  /*0190*/  IMAD.U32 R13, RZ, RZ, UR5 ;  /* 0x00000005ff0d7e24 */ /* 0x000fce000f8e00ff */
.L_x_1:
[----:B------:R-:W-:Y:S01]  /*01a0*/  MOV R4, R19 ;  /* 0x0000001300047202 */ /* 0x000fe20000000f00 */
[----:B------:R-:W-:Y:S01]  /*01b0*/  IMAD.MOV.U32 R5, RZ, RZ, R20 ;  /* 0x000000ffff057224 */ /* 0x000fe200078e0014 */
[----:B------:R-:W-:Y:S01]  /*01c0*/  MOV R7, R11 ;  /* 0x0000000b00077202 */ /* 0x000fe20000000f00 */
[----:B------:R-:W-:-:S03]  /*01d0*/  IMAD.MOV.U32 R6, RZ, RZ, R10 ;  /* 0x000000ffff067224 */ /* 0x000fc600078e000a */
[----:B0-2---:R-:W2:Y:S04]  /*01e0*/  LDG.E.64 R8, desc[UR12][R4.64+-0x40] ;  /* 0xffffc00c04087981 */ /* 0x005ea8000c1e1b00 */
[----:B------:R-:W2:Y:S02]  /*01f0*/  LDG.E.64 R10, desc[UR12][R6.64+-0x40] ;  /* 0xffffc00c060a7981 */ /* 0x000ea4000c1e1b00 */
[----:B--2---:R-:W-:Y:S01]  /*0200*/  DADD R10, R8, R10 ;  /* 0x00000000080a7229 */ /* 0x004fe2000000000a */
[----:B------:R-:W-:Y:S02]  /*0210*/  IMAD.MOV.U32 R8, RZ, RZ, R12 ;  /* 0x000000ffff087224 */ /* 0x000fe400078e000c */
[----:B------:R-:W-:-:S05]  /*0220*/  IMAD.MOV.U32 R9, RZ, RZ, R13 ;  /* 0x000000ffff097224 */ /* 0x000fca00078e000d */
[----:B------:R0:W-:Y:S04]  /*0230*/  STG.E.64 desc[UR12][R8.64+-0x40], R10 ;  /* 0xffffc00a08007986 */ /* 0x0001e8000c101b0c */
[----:B------:R-:W2:Y:S04]  /*0240*/  LDG.E.64 R12, desc[UR12][R4.64+-0x38] ;  /* 0xffffc80c040c7981 */ /* 0x000ea8000c1e1b00 */
[----:B------:R-:W2:Y:S02]  /*0250*/  LDG.E.64 R14, desc[UR12][R6.64+-0x38] ;  /* 0xffffc80c060e7981 */ /* 0x000ea4000c1e1b00 */
[----:B--2---:R-:W-:-:S07]  /*0260*/  DADD R12, R12, R14 ;  /* 0x000000000c0c7229 */ /* 0x004fce000000000e */
[----:B------:R1:W-:Y:S04]  /*0270*/  STG.E.64 desc[UR12][R8.64+-0x38], R12 ;  /* 0xffffc80c08007986 */ /* 0x0003e8000c101b0c */
[----:B------:R-:W2:Y:S04]  /*0280*/  LDG.E.64 R14, desc[UR12][R4.64+-0x30] ;  /* 0xffffd00c040e7981 */ /* 0x000ea8000c1e1b00 */
[----:B------:R-:W2:Y:S02]  /*0290*/  LDG.E.64 R16, desc[UR12][R6.64+-0x30] ;  /* 0xffffd00c06107981 */ /* 0x000ea4000c1e1b00 */
[----:B--2---:R-:W-:-:S07]  /*02a0*/  DADD R14, R14, R16 ;  /* 0x000000000e0e7229 */ /* 0x004fce0000000010 */
[----:B------:R2:W-:Y:S04]  /*02b0*/  STG.E.64 desc[UR12][R8.64+-0x30], R14 ;  /* 0xffffd00e08007986 */ /* 0x0005e8000c101b0c */
[----:B------:R-:W3:Y:S04]  /*02c0*/  LDG.E.64 R16, desc[UR12][R4.64+-0x28] ;  /* 0xffffd80c04107981 */ /* 0x000ee8000c1e1b00 */
[----:B------:R-:W3:Y:S02]  /*02d0*/  LDG.E.64 R20, desc[UR12][R6.64+-0x28] ;  /* 0xffffd80c06147981 */ /* 0x000ee4000c1e1b00 */
[----:B---3--:R-:W-:-:S07]  /*02e0*/  DADD R16, R16, R20 ;  /* 0x0000000010107229 */ /* 0x008fce0000000014 */
[----:B------:R3:W-:Y:S04]  /*02f0*/  STG.E.64 desc[UR12][R8.64+-0x28], R16 ;  /* 0xffffd81008007986 */ /* 0x0007e8000c101b0c */
[----:B0-----:R-:W4:Y:S04]  /*0300*/  LDG.E.64 R10, desc[UR12][R4.64+-0x20] ;  /* 0xffffe00c040a7981 */ /* 0x001f28000c1e1b00 */
[----:B------:R-:W4:Y:S02]  /*0310*/  LDG.E.64 R20, desc[UR12][R6.64+-0x20] ;  /* 0xffffe00c06147981 */ /* 0x000f24000c1e1b00 */
[----:B----4-:R-:W-:-:S07]  /*0320*/  DADD R10, R10, R20 ;  /* 0x000000000a0a7229 */ /* 0x010fce0000000014 */
[----:B------:R0:W-:Y:S04]  /*0330*/  STG.E.64 desc[UR12][R8.64+-0x20], R10 ;  /* 0xffffe00a08007986 */ /* 0x0001e8000c101b0c */
[----:B-1----:R-:W4:Y:S04]  /*0340*/  LDG.E.64 R12, desc[UR12][R4.64+-0x18] ;  /* 0xffffe80c040c7981 */ /* 0x002f28000c1e1b00 */
[----:B------:R-:W4:Y:S02]  /*0350*/  LDG.E.64 R20, desc[UR12][R6.64+-0x18] ;  /* 0xffffe80c06147981 */ /* 0x000f24000c1e1b00 */
[----:B----4-:R-:W-:-:S07]  /*0360*/  DADD R12, R12, R20 ;  /* 0x000000000c0c7229 */ /* 0x010fce0000000014 */
[----:B------:R1:W-:Y:S04]  /*0370*/  STG.E.64 desc[UR12][R8.64+-0x18], R12 ;  /* 0xffffe80c08007986 */ /* 0x0003e8000c101b0c */
[----:B--2---:R-:W2:Y:S04]  /*0380*/  LDG.E.64 R14, desc[UR12][R4.64+-0x10] ;  /* 0xfffff00c040e7981 */ /* 0x004ea8000c1e1b00 */
[----:B------:R-:W2:Y:S02]  /*0390*/  LDG.E.64 R20, desc[UR12][R6.64+-0x10] ;  /* 0xfffff00c06147981 */ /* 0x000ea4000c1e1b00 */
[----:B--2---:R-:W-:-:S07]  /*03a0*/  DADD R14, R14, R20 ;  /* 0x000000000e0e7229 */ /* 0x004fce0000000014 */
[----:B------:R2:W-:Y:S04]  /*03b0*/  STG.E.64 desc[UR12][R8.64+-0x10], R14 ;  /* 0xfffff00e08007986 */ /* 0x0005e8000c101b0c */
[----:B---3--:R-:W3:Y:S04]  /*03c0*/  LDG.E.64 R16, desc[UR12][R4.64+-0x8] ;  /* 0xfffff80c04107981 */ /* 0x008ee8000c1e1b00 */
        /* <DEDUP_REMOVED lines=28> */
[----:B------:R-:W2:Y:S01]  /*0590*/  LDG.E.64 R20, desc[UR12][R6.64+0x30] ;  /* 0x0000300c06147981 */ /* 0x000ea2000c1e1b00 */
[----:B------:R-:W-:Y:S01]  /*05a0*/  IADD3 R3, PT, PT, R3, 0x10, RZ ;  /* 0x0000001003037810 */ /* 0x000fe20007ffe0ff */
[----:B--2---:R-:W-:-:S07]  /*05b0*/  DADD R14, R14, R20 ;  /* 0x000000000e0e7229 */ /* 0x004fce0000000014 */
[----:B------:R2:W-:Y:S04]  /*05c0*/  STG.E.64 desc[UR12][R8.64+0x30], R14 ;  /* 0x0000300e08007986 */ /* 0x0005e8000c101b0c */
[----:B---3--:R-:W3:Y:S04]  /*05d0*/  LDG.E.64 R16, desc[UR12][R4.64+0x38] ;  /* 0x0000380c04107981 */ /* 0x008ee8000c1e1b00 */
[----:B------:R-:W3:Y:S01]  /*05e0*/  LDG.E.64 R20, desc[UR12][R6.64+0x38] ;  /* 0x0000380c06147981 */ /* 0x000ee2000c1e1b00 */
[----:B------:R-:W-:Y:S02]  /*05f0*/  ISETP.NE.AND P1, PT, R3, RZ, PT ;  /* 0x000000ff0300720c */ /* 0x000fe40003f25270 */
[----:B------:R-:W-:-:S02]  /*0600*/  IADD3 R19, P2, PT, R4, 0x80, RZ ;  /* 0x0000008004137810 */ /* 0x000fc40007f5e0ff */
[----:B0-----:R-:W-:Y:S02]  /*0610*/  IADD3 R10, P3, PT, R6, 0x80, RZ ;  /* 0x00000080060a7810 */ /* 0x001fe40007f7e0ff */
[----:B-1----:R-:W-:-:S03]  /*0620*/  IADD3 R12, P4, PT, R8, 0x80, RZ ;  /* 0x00000080080c7810 */ /* 0x002fc60007f9e0ff */
[----:B------:R-:W-:Y:S01]  /*0630*/  IMAD.X R11, RZ, RZ, R7, P3 ;  /* 0x000000ffff0b7224 */ /* 0x000fe200018e0607 */
[----:B------:R-:W-:Y:S01]  /*0640*/  IADD3.X R13, PT, PT, RZ, R9, RZ, P4, !PT ;  /* 0x00000009ff0d7210 */ /* 0x000fe200027fe4ff */
[----:B---3--:R-:W-:Y:S01]  /*0650*/  DADD R16, R16, R20 ;  /* 0x0000000010107229 */ /* 0x008fe20000000014 */
[----:B------:R-:W-:-:S06]  /*0660*/  IMAD.X R20, RZ, RZ, R5, P2 ;  /* 0x000000ffff147224 */ /* 0x000fcc00010e0605 */
[----:B------:R2:W-:Y:S01]  /*0670*/  STG.E.64 desc[UR12][R8.64+0x38], R16 ;  /* 0x0000381008007986 */ /* 0x0005e2000c101b0c */
[----:B------:R-:W-:Y:S05]  /*0680*/  @P1 BRA `(.L_x_1) ;  /* 0xfffffff800c41947 */ /* 0x000fea000383ffff */
.L_x_0:
[----:B0-----:R-:W-:Y:S05]  /*0690*/  @!P0 EXIT ;  /* 0x000000000000894d */ /* 0x001fea0003800000 */
[----:B------:R-:W-:Y:S02]  /*06a0*/  ISETP.GE.U32.AND P0, PT, R18, 0x8, PT ;  /* 0x000000081200780c */ /* 0x000fe40003f06070 */
[----:B------:R-:W-:-:S04]  /*06b0*/  LOP3.LUT R3, R2, 0x7, RZ, 0xc0, !PT ;  /* 0x0000000702037812 */ /* 0x000fc800078ec0ff */
[----:B------:R-:W-:-:S07]  /*06c0*/  ISETP.NE.AND P1, PT, R3, RZ, PT ;  /* 0x000000ff0300720c */ /* 0x000fce0003f25270 */
[----:B------:R-:W-:Y:S06]  /*06d0*/  @!P0 BRA `(.L_x_2) ;  /* 0x00000000009c8947 */ /* 0x000fec0003800000 */
[----:B------:R-:W0:Y:S08]  /*06e0*/  LDC.64 R4, c[0x0][0x380] ;  /* 0x0000e000ff047b82 */ /* 0x000e300000000a00 */
[----:B------:R-:W1:Y:S08]  /*06f0*/  LDC.64 R6, c[0x0][0x388] ;  /* 0x0000e200ff067b82 */ /* 0x000e700000000a00 */
[----:B------:R-:W3:Y:S01]  /*0700*/  LDC.64 R12, c[0x0][0x390] ;  /* 0x0000e400ff0c7b82 */ /* 0x000ee20000000a00 */
[----:B0-----:R-:W-:-:S05]  /*0710*/  IMAD.WIDE.U32 R4, R0, 0x8, R4 ;  /* 0x0000000800047825 */ /* 0x001fca00078e0004 */
[----:B--2---:R-:W2:Y:S01]  /*0720*/  LDG.E.64 R8, desc[UR12][R4.64] ;  /* 0x0000000c04087981 */ /* 0x004ea2000c1e1b00 */
[----:B-1----:R-:W-:-:S05]  /*0730*/  IMAD.WIDE.U32 R6, R0, 0x8, R6 ;  /* 0x0000000800067825 */ /* 0x002fca00078e0006 */
[----:B------:R-:W2:Y:S02]  /*0740*/  LDG.E.64 R10, desc[UR12][R6.64] ;  /* 0x0000000c060a7981 */ /* 0x000ea4000c1e1b00 */
[----:B--2---:R-:W-:Y:S01]  /*0750*/  DADD R10, R8, R10 ;  /* 0x00000000080a7229 */ /* 0x004fe2000000000a */
[----:B---3--:R-:W-:-:S06]  /*0760*/  IMAD.WIDE.U32 R8, R0, 0x8, R12 ;  /* 0x0000000800087825 */ /* 0x008fcc00078e000c */
        /* <DEDUP_REMOVED lines=25> */
[----:B---3--:R-:W2:Y:S04]  /*0900*/  LDG.E.64 R16, desc[UR12][R4.64+0x38] ;  /* 0x0000380c04107981 */ /* 0x008ea8000c1e1b00 */
[----:B------:R-:W2:Y:S01]  /*0910*/  LDG.E.64 R18, desc[UR12][R6.64+0x38] ;  /* 0x0000380c06127981 */ /* 0x000ea2000c1e1b00 */
[----:B------:R-:W-:Y:S01]  /*0920*/  VIADD R0, R0, 0x8 ;  /* 0x0000000800007836 */ /* 0x000fe20000000000 */
[----:B--2---:R-:W-:-:S07]  /*0930*/  DADD R16, R16, R18 ;  /* 0x0000000010107229 */ /* 0x004fce0000000012 */
[----:B------:R0:W-:Y:S04]  /*0940*/  STG.E.64 desc[UR12][R8.64+0x38], R16 ;  /* 0x0000381008007986 */ /* 0x0001e8000c101b0c */
.L_x_2:
[----:B------:R-:W-:Y:S05]  /*0950*/  @!P1 EXIT ;  /* 0x000000000000994d */ /* 0x000fea0003800000 */
[----:B------:R-:W-:Y:S02]  /*0960*/  ISETP.GE.U32.AND P0, PT, R3, 0x4, PT ;  /* 0x000000040300780c */ /* 0x000fe40003f06070 */
[----:B------:R-:W-:-:S04]  /*0970*/  LOP3.LUT R4, R2, 0x3, RZ, 0xc0, !PT ;  /* 0x0000000302047812 */ /* 0x000fc800078ec0ff */
[----:B------:R-:W-:-:S07]  /*0980*/  ISETP.NE.AND P1, PT, R4, RZ, PT ;  /* 0x000000ff0400720c */ /* 0x000fce0003f25270 */
[----:B------:R-:W-:Y:S06]  /*0990*/  @!P0 BRA `(.L_x_3) ;  /* 0x00000000005c8947 */ /* 0x000fec0003800000 */
[----:B0-2---:R-:W0:Y:S08]  /*09a0*/  LDC.64 R8, c[0x0][0x380] ;  /* 0x0000e000ff087b82 */ /* 0x005e300000000a00 */
[----:B------:R-:W1:Y:S08]  /*09b0*/  LDC.64 R2, c[0x0][0x388] ;  /* 0x0000e200ff027b82 */ /* 0x000e700000000a00 */
[----:B------:R-:W2:Y:S01]  /*09c0*/  LDC.64 R12, c[0x0][0x390] ;  /* 0x0000e400ff0c7b82 */ /* 0x000ea20000000a00 */
[----:B0-----:R-:W-:-:S05]  /*09d0*/  IMAD.WIDE.U32 R8, R0, 0x8, R8 ;  /* 0x0000000800087825 */ /* 0x001fca00078e0008 */
[----:B------:R-:W3:Y:S01]  /*09e0*/  LDG.E.64 R6, desc[UR12][R8.64] ;  /* 0x0000000c08067981 */ /* 0x000ee2000c1e1b00 */
[----:B-1----:R-:W-:-:S05]  /*09f0*/  IMAD.WIDE.U32 R2, R0, 0x8, R2 ;  /* 0x0000000800027825 */ /* 0x002fca00078e0002 */
[----:B------:R-:W3:Y:S02]  /*0a00*/  LDG.E.64 R10, desc[UR12][R2.64] ;  /* 0x0000000c020a7981 */ /* 0x000ee4000c1e1b00 */
[----:B---3--:R-:W-:Y:S01]  /*0a10*/  DADD R10, R6, R10 ;  /* 0x00000000060a7229 */ /* 0x008fe2000000000a */
[----:B--2---:R-:W-:-:S06]  /*0a20*/  IMAD.WIDE.U32 R6, R0, 0x8, R12 ;  /* 0x0000000800067825 */ /* 0x004fcc00078e000c */
        /* <DEDUP_REMOVED lines=9> */
[----:B------:R-:W2:Y:S04]  /*0ac0*/  LDG.E.64 R16, desc[UR12][R8.64+0x18] ;  /* 0x0000180c08107981 */ /* 0x000ea8000c1e1b00 */
[----:B------:R-:W2:Y:S01]  /*0ad0*/  LDG.E.64 R18, desc[UR12][R2.64+0x18] ;  /* 0x0000180c02127981 */ /* 0x000ea2000c1e1b00 */
[----:B------:R-:W-:Y:S01]  /*0ae0*/  VIADD R0, R0, 0x4 ;  /* 0x0000000400007836 */ /* 0x000fe20000000000 */
[----:B--2---:R-:W-:-:S07]  /*0af0*/  DADD R16, R16, R18 ;  /* 0x0000000010107229 */ /* 0x004fce0000000012 */
[----:B------:R1:W-:Y:S04]  /*0b00*/  STG.E.64 desc[UR12][R6.64+0x18], R16 ;  /* 0x0000181006007986 */ /* 0x0003e8000c101b0c */
.L_x_3:
[----:B------:R-:W-:Y:S05]  /*0b10*/  @!P1 EXIT ;  /* 0x000000000000994d */ /* 0x000fea0003800000 */
[----:B------:R-:W3:Y:S08]  /*0b20*/  LDC.64 R2, c[0x0][0x390] ;  /* 0x0000e400ff027b82 */ /* 0x000ef00000000a00 */
[----:B-1----:R-:W1:Y:S08]  /*0b30*/  LDC.64 R6, c[0x0][0x388] ;  /* 0x0000e200ff067b82 */ /* 0x002e700000000a00 */
[----:B0-2---:R-:W0:Y:S01]  /*0b40*/  LDC.64 R8, c[0x0][0x380] ;  /* 0x0000e000ff087b82 */ /* 0x005e220000000a00 */
[----:B---3--:R-:W-:-:S04]  /*0b50*/  IMAD.WIDE.U32 R2, R0, 0x8, R2 ;  /* 0x0000000800027825 */ /* 0x008fc800078e0002 */
[----:B------:R-:W-:Y:S01]  /*0b60*/  IMAD.MOV.U32 R13, RZ, RZ, R3 ;  /* 0x000000ffff0d7224 */ /* 0x000fe200078e0003 */
[----:B------:R-:W-:Y:S01]  /*0b70*/  MOV R12, R2 ;  /* 0x00000002000c7202 */ /* 0x000fe20000000f00 */
[----:B-1----:R-:W-:-:S04]  /*0b80*/  IMAD.WIDE.U32 R6, R0, 0x8, R6 ;  /* 0x0000000800067825 */ /* 0x002fc800078e0006 */
[----:B------:R-:W-:Y:S01]  /*0b90*/  IMAD.MOV.U32 R11, RZ, RZ, R7 ;  /* 0x000000ffff0b7224 */ /* 0x000fe200078e0007 */
[----:B------:R-:W-:Y:S01]  /*0ba0*/  MOV R10, R6 ;  /* 0x00000006000a7202 */ /* 0x000fe20000000f00 */
[----:B0-----:R-:W-:Y:S01]  /*0bb0*/  IMAD.WIDE.U32 R8, R0, 0x8, R8 ;  /* 0x0000000800087825 */ /* 0x001fe200078e0008 */
[----:B------:R-:W-:-:S07]  /*0bc0*/  IADD3 R0, PT, PT, -R4, RZ, RZ ;  /* 0x000000ff04007210 */ /* 0x000fce0007ffe1ff */
.L_x_4:
[----:B0-----:R-:W-:Y:S01]  /*0bd0*/  IMAD.MOV.U32 R4, RZ, RZ, R10 ;  /* 0x000000ffff047224 */ /* 0x001fe200078e000a */
[----:B------:R-:W-:Y:S01]  /*0be0*/  MOV R5, R11 ;  /* 0x0000000b00057202 */ /* 0x000fe20000000f00 */
[----:B------:R-:W-:Y:S01]  /*0bf0*/  IMAD.MOV.U32 R6, RZ, RZ, R8 ;  /* 0x000000ffff067224 */ /* 0x000fe200078e0008 */
[----:B------:R-:W-:-:S04]  /*0c00*/  MOV R7, R9 ;  /* 0x0000000900077202 */ /* 0x000fc80000000f00 */
[----:B------:R-:W2:Y:S04]  /*0c10*/  LDG.E.64 R4, desc[UR12][R4.64] ;  /* 0x0000000c04047981 */ /* 0x000ea8000c1e1b00 */
[----:B------:R-:W2:Y:S01]  /*0c20*/  LDG.E.64 R2, desc[UR12][R6.64] ;  /* 0x0000000c06027981 */ /* 0x000ea2000c1e1b00 */
[----:B------:R-:W-:-:S05]  /*0c30*/  VIADD R0, R0, 0x1 ;  /* 0x0000000100007836 */ /* 0x000fca0000000000 */
[----:B------:R-:W-:Y:S02]  /*0c40*/  ISETP.NE.AND P0, PT, R0, RZ, PT ;  /* 0x000000ff0000720c */ /* 0x000fe40003f05270 */
[----:B------:R-:W-:Y:S02]  /*0c50*/  IADD3 R10, P2, PT, R10, 0x8, RZ ;  /* 0x000000080a0a7810 */ /* 0x000fe40007f5e0ff */
[----:B------:R-:W-:-:S03]  /*0c60*/  IADD3 R8, P3, PT, R8, 0x8, RZ ;  /* 0x0000000808087810 */ /* 0x000fc60007f7e0ff */
[----:B------:R-:W-:Y:S01]  /*0c70*/  IMAD.X R11, RZ, RZ, R11, P2 ;  /* 0x000000ffff0b7224 */ /* 0x000fe200010e060b */
[----:B------:R-:W-:Y:S01]  /*0c80*/  IADD3.X R9, PT, PT, RZ, R9, RZ, P3, !PT ;  /* 0x00000009ff097210 */ /* 0x000fe20001ffe4ff */
[----:B--2---:R-:W-:Y:S01]  /*0c90*/  DADD R2, R2, R4 ;  /* 0x0000000002027229 */ /* 0x004fe20000000004 */
[----:B------:R-:W-:Y:S01]  /*0ca0*/  IMAD.MOV.U32 R4, RZ, RZ, R12 ;  /* 0x000000ffff047224 */ /* 0x000fe200078e000c */
[----:B------:R-:W-:Y:S02]  /*0cb0*/  MOV R5, R13 ;  /* 0x0000000d00057202 */ /* 0x000fe40000000f00 */
[----:B------:R-:W-:-:S03]  /*0cc0*/  IADD3 R12, P1, PT, R12, 0x8, RZ ;  /* 0x000000080c0c7810 */ /* 0x000fc60007f3e0ff */
[----:B------:R0:W-:Y:S01]  /*0cd0*/  STG.E.64 desc[UR12][R4.64], R2 ;  /* 0x0000000204007986 */ /* 0x0001e2000c101b0c */
[----:B------:R-:W-:Y:S01]  /*0ce0*/  IADD3.X R13, PT, PT, RZ, R13, RZ, P1, !PT ;  /* 0x0000000dff0d7210 */ /* 0x000fe20000ffe4ff */
[----:B------:R-:W-:Y:S08]  /*0cf0*/  @P0 BRA `(.L_x_4) ;  /* 0xfffffffc00b40947 */ /* 0x000ff0000383ffff */
[----:B------:R-:W-:Y:S05]  /*0d00*/  EXIT ;  /* 0x000000000000794d */ /* 0x000fea0003800000 */
.L_x_5:
[----:B------:R-:W-:-:S00]  /*0d10*/  BRA `(.L_x_5) ;  /* 0xfffffffc00fc7947 */ /* 0x000fc0000383ffff */
[----:B------:R-:W-:-:S00]  /*0d20*/  NOP ;  /* 0x0000000000007918 */ /* 0x000fc00000000000 */
        /* <DEDUP_REMOVED lines=13> */
.L_x_6:


//--------------------- .nv.shared.reserved.0     --------------------------
	.section	.nv.shared.reserved.0,"aw",@nobits
	.weak		__nv_reservedSMEM_offset_0_alias
	.size		__nv_reservedSMEM_offset_0_alias, 0, 64
	.other		__nv_reservedSMEM_offset_0_alias,@"STO_CUDA_RESERVED_SHARED STV_DEFAULT"
__nv_reservedSMEM_offset_0_alias:
	.zero		0
	.zero		64


//--------------------- .nv.constant0._Z6vecAddPdS_S_i --------------------------
	.section	.nv.constant0._Z6vecAddPdS_S_i,"a",@progbits
	.sectionflags	@""
	.align	4
.nv.constant0._Z6vecAddPdS_S_i:
	.zero		924


//--------------------- SYMBOLS --------------------------

	.type		.nv.reservedSmem.offset0,@object
	.size		.nv.reservedSmem.offset0,0x4
